	.headerflags	@"EF_CUDA_TEXMODE_UNIFIED EF_CUDA_64BIT_ADDRESS EF_CUDA_ACCELERATORS EF_CUDA_SM90 EF_CUDA_VIRTUAL_SM(EF_CUDA_SM90)"
	.elftype	@"ET_EXEC"


//--------------------- .nv.info                  --------------------------
	.section	.nv.info,"",@"SHT_CUDA_INFO"
	.align	4


	//----- nvinfo : EIATTR_REGCOUNT
	.align		4
        /*0000*/ 	.byte	0x04, 0x2f
        /*0002*/ 	.short	(.L_2 - .L_1)
	.align		4
.L_1:
        /*0004*/ 	.word	index@(triton_per_fused_native_group_norm_27)
        /*0008*/ 	.word	0x00000020


	//----- nvinfo : EIATTR_MIN_STACK_SIZE
	.align		4
.L_2:
        /*000c*/ 	.byte	0x04, 0x12
        /*000e*/ 	.short	(.L_4 - .L_3)
	.align		4
.L_3:
        /*0010*/ 	.word	index@(triton_per_fused_native_group_norm_27)
        /*0014*/ 	.word	0x00000000


	//----- nvinfo : EIATTR_FRAME_SIZE
	.align		4
.L_4:
        /*0018*/ 	.byte	0x04, 0x11
        /*001a*/ 	.short	(.L_6 - .L_5)
	.align		4
.L_5:
        /*001c*/ 	.word	index@(triton_per_fused_native_group_norm_27)
        /*0020*/ 	.word	0x00000000


	//----- nvinfo : EIATTR_MIN_STACK_SIZE
	.align		4
.L_6:
        /*0024*/ 	.byte	0x04, 0x12
        /*0026*/ 	.short	(.L_8 - .L_7)
	.align		4
.L_7:
        /*0028*/ 	.word	index@(triton_per_fused_native_group_norm_27)
        /*002c*/ 	.word	0x00000000
.L_8:


//--------------------- .nv.info.triton_per_fused_native_group_norm_27 --------------------------
	.section	.nv.info.triton_per_fused_native_group_norm_27,"",@"SHT_CUDA_INFO"
	.sectionflags	@""
	.align	4


	//----- nvinfo : EIATTR_CUDA_API_VERSION
	.align		4
        /*0000*/ 	.byte	0x04, 0x37
        /*0002*/ 	.short	(.L_10 - .L_9)
.L_9:
        /*0004*/ 	.word	0x0000007c


	//----- nvinfo : EIATTR_KPARAM_INFO
	.align		4
.L_10:
        /*0008*/ 	.byte	0x04, 0x17
        /*000a*/ 	.short	(.L_12 - .L_11)
.L_11:
        /*000c*/ 	.word	0x00000000
        /*0010*/ 	.short	0x0005
        /*0012*/ 	.short	0x0024
        /*0014*/ 	.byte	0x00, 0xf0, 0x11, 0x00


	//----- nvinfo : EIATTR_KPARAM_INFO
	.align		4
.L_12:
        /*0018*/ 	.byte	0x04, 0x17
        /*001a*/ 	.short	(.L_14 - .L_13)
.L_13:
        /*001c*/ 	.word	0x00000000
        /*0020*/ 	.short	0x0004
        /*0022*/ 	.short	0x0020
        /*0024*/ 	.byte	0x00, 0xf0, 0x11, 0x00


	//----- nvinfo : EIATTR_KPARAM_INFO
	.align		4
.L_14:
        /*0028*/ 	.byte	0x04, 0x17
        /*002a*/ 	.short	(.L_16 - .L_15)
.L_15:
        /*002c*/ 	.word	0x00000000
        /*0030*/ 	.short	0x0003
        /*0032*/ 	.short	0x0018
        /*0034*/ 	.byte	0x00, 0xf4, 0x21, 0x00


	//----- nvinfo : EIATTR_KPARAM_INFO
	.align		4
.L_16:
        /*0038*/ 	.byte	0x04, 0x17
        /*003a*/ 	.short	(.L_18 - .L_17)
.L_17:
        /*003c*/ 	.word	0x00000000
        /*0040*/ 	.short	0x0002
        /*0042*/ 	.short	0x0010
        /*0044*/ 	.byte	0x00, 0xf4, 0x21, 0x00


	//----- nvinfo : EIATTR_KPARAM_INFO
	.align		4
.L_18:
        /*0048*/ 	.byte	0x04, 0x17
        /*004a*/ 	.short	(.L_20 - .L_19)
.L_19:
        /*004c*/ 	.word	0x00000000
        /*0050*/ 	.short	0x0001
        /*0052*/ 	.short	0x0008
        /*0054*/ 	.byte	0x00, 0xf4, 0x21, 0x00


	//----- nvinfo : EIATTR_KPARAM_INFO
	.align		4
.L_20:
        /*0058*/ 	.byte	0x04, 0x17
        /*005a*/ 	.short	(.L_22 - .L_21)
.L_21:
        /*005c*/ 	.word	0x00000000
        /*0060*/ 	.short	0x0000
        /*0062*/ 	.short	0x0000
        /*0064*/ 	.byte	0x00, 0xf4, 0x21, 0x00


	//----- nvinfo : EIATTR_SPARSE_MMA_MASK
	.align		4
.L_22:
        /*0068*/ 	.byte	0x03, 0x50
        /*006a*/ 	.short	0x0000


	//----- nvinfo : EIATTR_MAXREG_COUNT
	.align		4
        /*006c*/ 	.byte	0x03, 0x1b
        /*006e*/ 	.short	0x00ff


	//----- nvinfo : EIATTR_COOP_GROUP_MASK_REGIDS
	.align		4
        /*0070*/ 	.byte	0x04, 0x29
        /*0072*/ 	.short	(.L_24 - .L_23)


	//   ....[0]....
.L_23:
        /*0074*/ 	.word	0xffffffff


	//   ....[1]....
        /*0078*/ 	.word	0xffffffff


	//   ....[2]....
        /*007c*/ 	.word	0xffffffff


	//   ....[3]....
        /*0080*/ 	.word	0xffffffff


	//   ....[4]....
        /*0084*/ 	.word	0xffffffff


	//   ....[5]....
        /*0088*/ 	.word	0xffffffff


	//   ....[6]....
        /*008c*/ 	.word	0xffffffff


	//   ....[7]....
        /*0090*/ 	.word	0xffffffff


	//   ....[8]....
        /*0094*/ 	.word	0xffffffff


	//   ....[9]....
        /*0098*/ 	.word	0xffffffff


	//   ....[10]....
        /*009c*/ 	.word	0xffffffff


	//   ....[11]....
        /*00a0*/ 	.word	0xffffffff


	//   ....[12]....
        /*00a4*/ 	.word	0xffffffff


	//   ....[13]....
        /*00a8*/ 	.word	0xffffffff


	//   ....[14]....
        /*00ac*/ 	.word	0xffffffff


	//   ....[15]....
        /*00b0*/ 	.word	0xffffffff


	//   ....[16]....
        /*00b4*/ 	.word	0xffffffff


	//   ....[17]....
        /*00b8*/ 	.word	0xffffffff


	//   ....[18]....
        /*00bc*/ 	.word	0xffffffff


	//   ....[19]....
        /*00c0*/ 	.word	0xffffffff


	//   ....[20]....
        /*00c4*/ 	.word	0xffffffff


	//   ....[21]....
        /*00c8*/ 	.word	0xffffffff


	//   ....[22]....
        /*00cc*/ 	.word	0xffffffff


	//   ....[23]....
        /*00d0*/ 	.word	0xffffffff


	//   ....[24]....
        /*00d4*/ 	.word	0xffffffff


	//   ....[25]....
        /*00d8*/ 	.word	0xffffffff


	//   ....[26]....
        /*00dc*/ 	.word	0xffffffff


	//   ....[27]....
        /*00e0*/ 	.word	0xffffffff


	//   ....[28]....
        /*00e4*/ 	.word	0xffffffff


	//   ....[29]....
        /*00e8*/ 	.word	0xffffffff


	//   ....[30]....
        /*00ec*/ 	.word	0xffffffff


	//   ....[31]....
        /*00f0*/ 	.word	0xffffffff


	//   ....[32]....
        /*00f4*/ 	.word	0xffffffff


	//   ....[33]....
        /*00f8*/ 	.word	0xffffffff


	//   ....[34]....
        /*00fc*/ 	.word	0xffffffff


	//   ....[35]....
        /*0100*/ 	.word	0xffffffff


	//   ....[36]....
        /*0104*/ 	.word	0xffffffff


	//   ....[37]....
        /*0108*/ 	.word	0xffffffff


	//   ....[38]....
        /*010c*/ 	.word	0xffffffff


	//   ....[39]....
        /*0110*/ 	.word	0xffffffff


	//----- nvinfo : EIATTR_COOP_GROUP_INSTR_OFFSETS
	.align		4
.L_24:
        /*0114*/ 	.byte	0x04, 0x28
        /*0116*/ 	.short	(.L_26 - .L_25)


	//   ....[0]....
.L_25:
        /*0118*/ 	.word	0x00000540


	//   ....[1]....
        /*011c*/ 	.word	0x00000580


	//   ....[2]....
        /*0120*/ 	.word	0x000005f0


	//   ....[3]....
        /*0124*/ 	.word	0x00000640


	//   ....[4]....
        /*0128*/ 	.word	0x00000690


	//   ....[5]....
        /*012c*/ 	.word	0x000006c0


	//   ....[6]....
        /*0130*/ 	.word	0x000006e0


	//   ....[7]....
        /*0134*/ 	.word	0x00000700


	//   ....[8]....
        /*0138*/ 	.word	0x00000710


	//   ....[9]....
        /*013c*/ 	.word	0x00000730


	//   ....[10]....
        /*0140*/ 	.word	0x00000750


	//   ....[11]....
        /*0144*/ 	.word	0x00000780


	//   ....[12]....
        /*0148*/ 	.word	0x000007a0


	//   ....[13]....
        /*014c*/ 	.word	0x000007c0


	//   ....[14]....
        /*0150*/ 	.word	0x000007d0


	//   ....[15]....
        /*0154*/ 	.word	0x000007f0


	//   ....[16]....
        /*0158*/ 	.word	0x00000820


	//   ....[17]....
        /*015c*/ 	.word	0x00000840


	//   ....[18]....
        /*0160*/ 	.word	0x00000850


	//   ....[19]....
        /*0164*/ 	.word	0x000008c0


	//   ....[20]....
        /*0168*/ 	.word	0x00000a60


	//   ....[21]....
        /*016c*/ 	.word	0x00000a90


	//   ....[22]....
        /*0170*/ 	.word	0x00000ac0


	//   ....[23]....
        /*0174*/ 	.word	0x00000b50


	//   ....[24]....
        /*0178*/ 	.word	0x00000b60


	//   ....[25]....
        /*017c*/ 	.word	0x00000b80


	//   ....[26]....
        /*0180*/ 	.word	0x00000b90


	//   ....[27]....
        /*0184*/ 	.word	0x00000bd0


	//   ....[28]....
        /*0188*/ 	.word	0x00000be0


	//   ....[29]....
        /*018c*/ 	.word	0x00000c00


	//   ....[30]....
        /*0190*/ 	.word	0x00000c40


	//   ....[31]....
        /*0194*/ 	.word	0x00000c60


	//   ....[32]....
        /*0198*/ 	.word	0x00000c70


	//   ....[33]....
        /*019c*/ 	.word	0x00000c80


	//   ....[34]....
        /*01a0*/ 	.word	0x00000ce0


	//   ....[35]....
        /*01a4*/ 	.word	0x00000cf0


	//   ....[36]....
        /*01a8*/ 	.word	0x00000d10


	//   ....[37]....
        /*01ac*/ 	.word	0x00000dd0


	//   ....[38]....
        /*01b0*/ 	.word	0x00000de0


	//   ....[39]....
        /*01b4*/ 	.word	0x00000df0


	//----- nvinfo : EIATTR_EXIT_INSTR_OFFSETS
	.align		4
.L_26:
        /*01b8*/ 	.byte	0x04, 0x1c
        /*01ba*/ 	.short	(.L_28 - .L_27)


	//   ....[0]....
.L_27:
        /*01bc*/ 	.word	0x00000fe0


	//   ....[1]....
        /*01c0*/ 	.word	0x00001030


	//----- nvinfo : EIATTR_REQNTID
	.align		4
.L_28:
        /*01c4*/ 	.byte	0x04, 0x10
        /*01c6*/ 	.short	(.L_30 - .L_29)
.L_29:
        /*01c8*/ 	.word	0x00000100
        /*01cc*/ 	.word	0x00000001
        /*01d0*/ 	.word	0x00000001


	//----- nvinfo : EIATTR_CBANK_PARAM_SIZE
	.align		4
.L_30:
        /*01d4*/ 	.byte	0x03, 0x19
        /*01d6*/ 	.short	0x0028


	//----- nvinfo : EIATTR_PARAM_CBANK
	.align		4
        /*01d8*/ 	.byte	0x04, 0x0a
        /*01da*/ 	.short	(.L_32 - .L_31)
	.align		4
.L_31:
        /*01dc*/ 	.word	index@(.nv.constant0.triton_per_fused_native_group_norm_27)
        /*01e0*/ 	.short	0x0210
        /*01e2*/ 	.short	0x0028


	//----- nvinfo : EIATTR_SW_WAR
	.align		4
.L_32:
        /*01e4*/ 	.byte	0x04, 0x36
        /*01e6*/ 	.short	(.L_34 - .L_33)
.L_33:
        /*01e8*/ 	.word	0x00000008
.L_34:


//--------------------- .nv.callgraph             --------------------------
	.section	.nv.callgraph,"",@"SHT_CUDA_CALLGRAPH"
	.align	4
	.sectionentsize	8
	.align		4
        /*0000*/ 	.word	0x00000000
	.align		4
        /*0004*/ 	.word	0xffffffff
	.align		4
        /*0008*/ 	.word	0x00000000
	.align		4
        /*000c*/ 	.word	0xfffffffe
	.align		4
        /*0010*/ 	.word	0x00000000
	.align		4
        /*0014*/ 	.word	0xfffffffd
	.align		4
        /*0018*/ 	.word	0x00000000
	.align		4
        /*001c*/ 	.word	0xfffffffc


//--------------------- .nv.constant4             --------------------------
	.section	.nv.constant4,"a",@progbits
	.align	8
	.align		8
.nv.constant4:
        /*0000*/ 	.dword	_$_str


//--------------------- .text.triton_per_fused_native_group_norm_27 --------------------------
	.section	.text.triton_per_fused_native_group_norm_27,"ax",@progbits
	.sectionflags	@"SHF_BARRIERS=1"
	.align	128
        .global         triton_per_fused_native_group_norm_27
        .type           triton_per_fused_native_group_norm_27,@function
        .size           triton_per_fused_native_group_norm_27,(.L_x_1 - triton_per_fused_native_group_norm_27)
        .other          triton_per_fused_native_group_norm_27,@"STO_CUDA_ENTRY STV_DEFAULT"
triton_per_fused_native_group_norm_27:
.text.triton_per_fused_native_group_norm_27:
[----:B------:R-:W0:Y:S02]  /*0000*/  LDC R1, c[0x0][0x28] ;  /* 0x00000a00ff017b82 */ /* 0x000e240000000800 */
[----:B------:R-:W1:Y:S01]  /*0010*/  S2R R0, SR_TID.X ;  /* 0x0000000000007919 */ /* 0x000e620000002100 */
[----:B------:R-:W2:Y:S01]  /*0020*/  LDC.64 R16, c[0x0][0x210] ;  /* 0x00008400ff107b82 */ /* 0x000ea20000000a00 */
[----:B------:R-:W-:Y:S01]  /*0030*/  ULDC.64 UR6, c[0x0][0x208] ;  /* 0x0000820000067ab9 */ /* 0x000fe20000000a00 */
[----:B------:R-:W3:Y:S01]  /*0040*/  S2R R3, SR_CTAID.X ;  /* 0x0000000000037919 */ /* 0x000ee20000002500 */
[----:B-1----:R-:W-:Y:S02]  /*0050*/  SHF.R.U32.HI R2, RZ, 0x5, R0 ;  /* 0x00000005ff027819 */ /* 0x002fe40000011600 */
[----:B------:R-:W-:Y:S02]  /*0060*/  SHF.L.U32 R5, R0, 0x7, RZ ;  /* 0x0000000700057819 */ /* 0x000fe400000006ff */
[----:B---3--:R-:W-:Y:S02]  /*0070*/  SHF.L.U32 R3, R3, 0x5, RZ ;  /* 0x0000000503037819 */ /* 0x008fe400000006ff */
[----:B------:R-:W-:-:S02]  /*0080*/  SGXT.U32 R2, R2, 0x3 ;  /* 0x000000030202781a */ /* 0x000fc40000000000 */
[----:B------:R-:W-:Y:S02]  /*0090*/  SHF.L.U32 R18, R0, 0x2, RZ ;  /* 0x0000000200127819 */ /* 0x000fe400000006ff */
[----:B------:R-:W-:Y:S02]  /*00a0*/  LOP3.LUT R4, R3, R2, RZ, 0xfc, !PT ;  /* 0x0000000203047212 */ /* 0x000fe400078efcff */
[----:B------:R-:W-:Y:S02]  /*00b0*/  LOP3.LUT R5, R5, 0xf00, RZ, 0xc0, !PT ;  /* 0x00000f0005057812 */ /* 0x000fe400078ec0ff */
[----:B------:R-:W-:Y:S02]  /*00c0*/  SHF.R.S32.HI R7, RZ, 0x1f, R4 ;  /* 0x0000001fff077819 */ /* 0x000fe40000011404 */
[----:B------:R-:W-:Y:S02]  /*00d0*/  LOP3.LUT R8, R3, 0x8, R2, 0xfe, !PT ;  /* 0x0000000803087812 */ /* 0x000fe400078efe02 */
[----:B------:R-:W-:-:S02]  /*00e0*/  LEA.HI R7, R7, R4, RZ, 0x5 ;  /* 0x0000000407077211 */ /* 0x000fc400078f28ff */
[----:B------:R-:W-:Y:S02]  /*00f0*/  LOP3.LUT R18, R5, 0x4, R18, 0xf8, !PT ;  /* 0x0000000405127812 */ /* 0x000fe400078ef812 */
[C---:B------:R-:W-:Y:S02]  /*0100*/  LOP3.LUT R9, R7.reuse, 0x1fffffe0, RZ, 0xc0, !PT ;  /* 0x1fffffe007097812 */ /* 0x040fe400078ec0ff */
[----:B------:R-:W-:Y:S02]  /*0110*/  SHF.L.U32 R7, R7, 0x7, RZ ;  /* 0x0000000707077819 */ /* 0x000fe400000006ff */
[----:B------:R-:W-:Y:S02]  /*0120*/  IADD3 R9, R4, -R9, RZ ;  /* 0x8000000904097210 */ /* 0x000fe40007ffe0ff */
[----:B------:R-:W-:Y:S02]  /*0130*/  SHF.R.S32.HI R5, RZ, 0x1f, R8 ;  /* 0x0000001fff057819 */ /* 0x000fe40000011408 */
[----:B------:R-:W-:-:S02]  /*0140*/  LOP3.LUT R6, R7, 0xfffff000, RZ, 0xc0, !PT ;  /* 0xfffff00007067812 */ /* 0x000fc400078ec0ff */
[----:B------:R-:W-:Y:S02]  /*0150*/  LEA R9, R9, R18, 0x3 ;  /* 0x0000001209097211 */ /* 0x000fe400078e18ff */
[----:B------:R-:W-:Y:S02]  /*0160*/  LEA.HI R7, R5, R8, RZ, 0x5 ;  /* 0x0000000805077211 */ /* 0x000fe400078f28ff */
[----:B------:R-:W-:Y:S02]  /*0170*/  IADD3 R15, R6, R9, RZ ;  /* 0x00000009060f7210 */ /* 0x000fe40007ffe0ff */
[----:B------:R-:W-:Y:S02]  /*0180*/  LOP3.LUT R9, R7, 0x1fffffe0, RZ, 0xc0, !PT ;  /* 0x1fffffe007097812 */ /* 0x000fe400078ec0ff */
[----:B------:R-:W-:Y:S01]  /*0190*/  LOP3.LUT R12, R3, 0x10, R2, 0xfe, !PT ;  /* 0x00000010030c7812 */ /* 0x000fe200078efe02 */
[----:B--2---:R-:W-:Y:S01]  /*01a0*/  IMAD.WIDE R14, R15, 0x4, R16 ;  /* 0x000000040f0e7825 */ /* 0x004fe200078e0210 */
[----:B------:R-:W-:-:S02]  /*01b0*/  SHF.L.U32 R10, R7, 0x7, RZ ;  /* 0x00000007070a7819 */ /* 0x000fc400000006ff */
[----:B------:R-:W-:Y:S02]  /*01c0*/  CS2R R6, SRZ ;  /* 0x0000000000067805 */ /* 0x000fe4000001ff00 */
[----:B------:R-:W-:Y:S02]  /*01d0*/  IADD3 R9, R8, -R9, RZ ;  /* 0x8000000908097210 */ /* 0x000fe40007ffe0ff */
[----:B------:R-:W-:Y:S02]  /*01e0*/  ISETP.GE.AND P0, PT, R4, 0x80, PT ;  /* 0x000000800400780c */ /* 0x000fe40003f06270 */
[----:B------:R-:W-:Y:S02]  /*01f0*/  CS2R R4, SRZ ;  /* 0x0000000000047805 */ /* 0x000fe4000001ff00 */
[----:B------:R-:W-:Y:S02]  /*0200*/  SHF.R.S32.HI R11, RZ, 0x1f, R12 ;  /* 0x0000001fff0b7819 */ /* 0x000fe4000001140c */
[----:B------:R-:W-:-:S02]  /*0210*/  LOP3.LUT R10, R10, 0xfffff000, RZ, 0xc0, !PT ;  /* 0xfffff0000a0a7812 */ /* 0x000fc400078ec0ff */
[----:B------:R-:W-:Y:S02]  /*0220*/  LEA R9, R9, R18, 0x3 ;  /* 0x0000001209097211 */ /* 0x000fe400078e18ff */
[----:B------:R-:W-:Y:S02]  /*0230*/  ISETP.GE.AND P1, PT, R8, 0x80, PT ;  /* 0x000000800800780c */ /* 0x000fe40003f26270 */
[----:B------:R-:W-:Y:S02]  /*0240*/  LEA.HI R11, R11, R12, RZ, 0x5 ;  /* 0x0000000c0b0b7211 */ /* 0x000fe400078f28ff */
[----:B------:R-:W-:Y:S01]  /*0250*/  IADD3 R21, R10, R9, RZ ;  /* 0x000000090a157210 */ /* 0x000fe20007ffe0ff */
[----:B------:R1:W2:Y:S01]  /*0260*/  @!P0 LDG.E.128 R4, desc[UR6][R14.64] ;  /* 0x000000060e048981 */ /* 0x0002a2000c1e1d00 */
[----:B------:R-:W-:Y:S02]  /*0270*/  LOP3.LUT R13, R11, 0x1fffffe0, RZ, 0xc0, !PT ;  /* 0x1fffffe00b0d7812 */ /* 0x000fe400078ec0ff */
[----:B------:R-:W-:-:S02]  /*0280*/  CS2R R8, SRZ ;  /* 0x0000000000087805 */ /* 0x000fc4000001ff00 */
[----:B------:R-:W-:Y:S02]  /*0290*/  SHF.L.U32 R19, R11, 0x7, RZ ;  /* 0x000000070b137819 */ /* 0x000fe400000006ff */
[----:B------:R-:W-:Y:S02]  /*02a0*/  CS2R R10, SRZ ;  /* 0x00000000000a7805 */ /* 0x000fe4000001ff00 */
[----:B------:R-:W-:Y:S01]  /*02b0*/  IADD3 R13, R12, -R13, RZ ;  /* 0x8000000d0c0d7210 */ /* 0x000fe20007ffe0ff */
[----:B------:R-:W-:Y:S01]  /*02c0*/  IMAD.WIDE R20, R21, 0x4, R16 ;  /* 0x0000000415147825 */ /* 0x000fe200078e0210 */
[----:B------:R-:W-:Y:S02]  /*02d0*/  LOP3.LUT R19, R19, 0xfffff000, RZ, 0xc0, !PT ;  /* 0xfffff00013137812 */ /* 0x000fe400078ec0ff */
[----:B------:R-:W-:Y:S02]  /*02e0*/  LEA R22, R13, R18, 0x3 ;  /* 0x000000120d167211 */ /* 0x000fe400078e18ff */
[----:B------:R3:W4:Y:S01]  /*02f0*/  @!P1 LDG.E.128 R8, desc[UR6][R20.64] ;  /* 0x0000000614089981 */ /* 0x000722000c1e1d00 */
[----:B------:R-:W-:-:S02]  /*0300*/  ISETP.GE.AND P2, PT, R12, 0x80, PT ;  /* 0x000000800c00780c */ /* 0x000fc40003f46270 */
[----:B------:R-:W-:-:S05]  /*0310*/  IADD3 R19, R19, R22, RZ ;  /* 0x0000001613137210 */ /* 0x000fca0007ffe0ff */
[----:B------:R-:W-:Y:S01]  /*0320*/  IMAD.WIDE R22, R19, 0x4, R16 ;  /* 0x0000000413167825 */ /* 0x000fe200078e0210 */
[----:B------:R-:W-:Y:S02]  /*0330*/  LOP3.LUT R19, R3, 0x18, R2, 0xfe, !PT ;  /* 0x0000001803137812 */ /* 0x000fe400078efe02 */
[----:B------:R-:W-:Y:S02]  /*0340*/  CS2R R12, SRZ ;  /* 0x00000000000c7805 */ /* 0x000fe4000001ff00 */
[----:B-1----:R-:W-:Y:S02]  /*0350*/  CS2R R14, SRZ ;  /* 0x00000000000e7805 */ /* 0x002fe4000001ff00 */
[----:B------:R-:W-:-:S04]  /*0360*/  SHF.R.S32.HI R24, RZ, 0x1f, R19 ;  /* 0x0000001fff187819 */ /* 0x000fc80000011413 */
[----:B------:R-:W-:Y:S01]  /*0370*/  LEA.HI R24, R24, R19, RZ, 0x5 ;  /* 0x0000001318187211 */ /* 0x000fe200078f28ff */
[----:B------:R1:W5:Y:S03]  /*0380*/  @!P2 LDG.E.128 R12, desc[UR6][R22.64] ;  /* 0x00000006160ca981 */ /* 0x000366000c1e1d00 */
[C---:B------:R-:W-:Y:S02]  /*0390*/  LOP3.LUT R26, R24.reuse, 0x1fffffe0, RZ, 0xc0, !PT ;  /* 0x1fffffe0181a7812 */ /* 0x040fe400078ec0ff */
[----:B------:R-:W-:Y:S02]  /*03a0*/  SHF.L.U32 R24, R24, 0x7, RZ ;  /* 0x0000000718187819 */ /* 0x000fe400000006ff */
[----:B---3--:R-:W-:Y:S02]  /*03b0*/  IADD3 R21, R19, -R26, RZ ;  /* 0x8000001a13157210 */ /* 0x008fe40007ffe0ff */
[----:B------:R-:W-:-:S02]  /*03c0*/  LOP3.LUT R24, R24, 0xfffff000, RZ, 0xc0, !PT ;  /* 0xfffff00018187812 */ /* 0x000fc400078ec0ff */
[----:B------:R-:W-:Y:S02]  /*03d0*/  LEA R21, R21, R18, 0x3 ;  /* 0x0000001215157211 */ /* 0x000fe400078e18ff */
[----:B------:R-:W-:Y:S02]  /*03e0*/  ISETP.GE.AND P3, PT, R19, 0x80, PT ;  /* 0x000000801300780c */ /* 0x000fe40003f66270 */
[----:B------:R-:W-:Y:S02]  /*03f0*/  IADD3 R21, R24, R21, RZ ;  /* 0x0000001518157210 */ /* 0x000fe40007ffe0ff */
[----:B------:R-:W-:-:S03]  /*0400*/  CS2R R18, SRZ ;  /* 0x0000000000127805 */ /* 0x000fc6000001ff00 */
[----:B------:R-:W-:Y:S01]  /*0410*/  IMAD.WIDE R20, R21, 0x4, R16 ;  /* 0x0000000415147825 */ /* 0x000fe200078e0210 */
[----:B------:R-:W-:-:S06]  /*0420*/  CS2R R16, SRZ ;  /* 0x0000000000107805 */ /* 0x000fcc000001ff00 */
[----:B------:R3:W5:Y:S01]  /*0430*/  @!P3 LDG.E.128 R16, desc[UR6][R20.64] ;  /* 0x000000061410b981 */ /* 0x000762000c1e1d00 */
[----:B--2---:R-:W-:Y:S02]  /*0440*/  SEL R4, R4, RZ, !P0 ;  /* 0x000000ff04047207 */ /* 0x004fe40004000000 */
[----:B------:R-:W-:Y:S02]  /*0450*/  SEL R5, R5, RZ, !P0 ;  /* 0x000000ff05057207 */ /* 0x000fe40004000000 */
[----:B------:R-:W-:-:S03]  /*0460*/  SEL R6, R6, RZ, !P0 ;  /* 0x000000ff06067207 */ /* 0x000fc60004000000 */
[----:B-1----:R-:W-:Y:S01]  /*0470*/  FADD R23, R4, R5 ;  /* 0x0000000504177221 */ /* 0x002fe20000000000 */
[----:B----4-:R-:W-:Y:S02]  /*0480*/  SEL R8, R8, RZ, !P1 ;  /* 0x000000ff08087207 */ /* 0x010fe40004800000 */
[----:B------:R-:W-:Y:S01]  /*0490*/  SEL R9, R9, RZ, !P1 ;  /* 0x000000ff09097207 */ /* 0x000fe20004800000 */
[----:B------:R-:W-:Y:S01]  /*04a0*/  FADD R22, R6, R23 ;  /* 0x0000001706167221 */ /* 0x000fe20000000000 */
[----:B------:R-:W-:Y:S02]  /*04b0*/  SEL R7, R7, RZ, !P0 ;  /* 0x000000ff07077207 */ /* 0x000fe40004000000 */
[----:B------:R-:W-:Y:S01]  /*04c0*/  SEL R10, R10, RZ, !P1 ;  /* 0x000000ff0a0a7207 */ /* 0x000fe20004800000 */
[----:B---3--:R-:W-:Y:S01]  /*04d0*/  FADD R21, R8, R9 ;  /* 0x0000000908157221 */ /* 0x008fe20000000000 */
[----:B------:R-:W-:Y:S01]  /*04e0*/  SEL R11, R11, RZ, !P1 ;  /* 0x000000ff0b0b7207 */ /* 0x000fe20004800000 */
[----:B------:R-:W-:-:S02]  /*04f0*/  FADD R22, R7, R22 ;  /* 0x0000001607167221 */ /* 0x000fc40000000000 */
[----:B------:R-:W-:-:S03]  /*0500*/  FADD R20, R10, R21 ;  /* 0x000000150a147221 */ /* 0x000fc60000000000 */
[----:B------:R-:W-:Y:S01]  /*0510*/  FSEL R22, R22, RZ, !P0 ;  /* 0x000000ff16167208 */ /* 0x000fe20004000000 */
[----:B------:R-:W-:Y:S01]  /*0520*/  FADD R20, R11, R20 ;  /* 0x000000140b147221 */ /* 0x000fe20000000000 */
[----:B-----5:R-:W-:-:S03]  /*0530*/  SEL R12, R12, RZ, !P2 ;  /* 0x000000ff0c0c7207 */ /* 0x020fc60005000000 */
[----:B------:R-:W1:Y:S01]  /*0540*/  SHFL.BFLY PT, R21, R22, 0x10, 0x1f ;  /* 0x0e001f0016157f89 */ /* 0x000e6200000e0000 */
[----:B------:R-:W-:Y:S02]  /*0550*/  FSEL R25, R20, RZ, !P1 ;  /* 0x000000ff14197208 */ /* 0x000fe40004800000 */
[----:B------:R-:W-:Y:S02]  /*0560*/  SEL R13, R13, RZ, !P2 ;  /* 0x000000ff0d0d7207 */ /* 0x000fe40005000000 */
[----:B------:R-:W-:Y:S01]  /*0570*/  SEL R14, R14, RZ, !P2 ;  /* 0x000000ff0e0e7207 */ /* 0x000fe20005000000 */
[----:B------:R-:W2:Y:S02]  /*0580*/  SHFL.BFLY PT, R24, R25, 0x10, 0x1f ;  /* 0x0e001f0019187f89 */ /* 0x000ea400000e0000 */
[----:B------:R-:W-:Y:S01]  /*0590*/  FADD R23, R12, R13 ;  /* 0x0000000d0c177221 */ /* 0x000fe20000000000 */
[----:B------:R-:W-:-:S03]  /*05a0*/  SEL R15, R15, RZ, !P2 ;  /* 0x000000ff0f0f7207 */ /* 0x000fc60005000000 */
[----:B------:R-:W-:-:S04]  /*05b0*/  FADD R20, R14, R23 ;  /* 0x000000170e147221 */ /* 0x000fc80000000000 */
[----:B------:R-:W-:-:S05]  /*05c0*/  FADD R20, R15, R20 ;  /* 0x000000140f147221 */ /* 0x000fca0000000000 */
[----:B------:R-:W-:Y:S01]  /*05d0*/  FSEL R20, R20, RZ, !P2 ;  /* 0x000000ff14147208 */ /* 0x000fe20005000000 */
[----:B-1----:R-:W-:-:S04]  /*05e0*/  FADD R21, R22, R21 ;  /* 0x0000001516157221 */ /* 0x002fc80000000000 */
[----:B------:R-:W1:Y:S01]  /*05f0*/  SHFL.BFLY PT, R23, R20, 0x10, 0x1f ;  /* 0x0e001f0014177f89 */ /* 0x000e6200000e0000 */
[----:B------:R-:W-:Y:S02]  /*0600*/  SEL R16, R16, RZ, !P3 ;  /* 0x000000ff10107207 */ /* 0x000fe40005800000 */
[----:B------:R-:W-:Y:S01]  /*0610*/  SEL R17, R17, RZ, !P3 ;  /* 0x000000ff11117207 */ /* 0x000fe20005800000 */
[----:B--2---:R-:W-:Y:S01]  /*0620*/  FADD R22, R25, R24 ;  /* 0x0000001819167221 */ /* 0x004fe20000000000 */
[----:B------:R-:W-:Y:S01]  /*0630*/  SEL R18, R18, RZ, !P3 ;  /* 0x000000ff12127207 */ /* 0x000fe20005800000 */
[----:B------:R-:W2:Y:S02]  /*0640*/  SHFL.BFLY PT, R24, R21, 0x8, 0x1f ;  /* 0x0d001f0015187f89 */ /* 0x000ea400000e0000 */
[----:B------:R-:W-:Y:S01]  /*0650*/  FADD R27, R16, R17 ;  /* 0x00000011101b7221 */ /* 0x000fe20000000000 */
[----:B------:R-:W-:-:S03]  /*0660*/  SEL R19, R19, RZ, !P3 ;  /* 0x000000ff13137207 */ /* 0x000fc60005800000 */
[----:B------:R-:W-:-:S04]  /*0670*/  FADD R26, R18, R27 ;  /* 0x0000001b121a7221 */ /* 0x000fc80000000000 */
[----:B------:R-:W-:Y:S01]  /*0680*/  FADD R25, R19, R26 ;  /* 0x0000001a13197221 */ /* 0x000fe20000000000 */
[----:B------:R-:W3:Y:S04]  /*0690*/  SHFL.BFLY PT, R27, R22, 0x8, 0x1f ;  /* 0x0d001f00161b7f89 */ /* 0x000ee800000e0000 */
[----:B------:R-:W-:Y:S01]  /*06a0*/  FSEL R25, R25, RZ, !P3 ;  /* 0x000000ff19197208 */ /* 0x000fe20005800000 */
[----:B-1----:R-:W-:-:S04]  /*06b0*/  FADD R23, R20, R23 ;  /* 0x0000001714177221 */ /* 0x002fc80000000000 */
[----:B------:R-:W1:Y:S01]  /*06c0*/  SHFL.BFLY PT, R20, R25, 0x10, 0x1f ;  /* 0x0e001f0019147f89 */ /* 0x000e6200000e0000 */
[----:B--2---:R-:W-:-:S03]  /*06d0*/  FADD R21, R21, R24 ;  /* 0x0000001815157221 */ /* 0x004fc60000000000 */
[----:B------:R-:W2:Y:S01]  /*06e0*/  SHFL.BFLY PT, R24, R23, 0x8, 0x1f ;  /* 0x0d001f0017187f89 */ /* 0x000ea200000e0000 */
[----:B---3--:R-:W-:-:S03]  /*06f0*/  FADD R28, R22, R27 ;  /* 0x0000001b161c7221 */ /* 0x008fc60000000000 */
[----:B------:R-:W3:Y:S04]  /*0700*/  SHFL.BFLY PT, R26, R21, 0x4, 0x1f ;  /* 0x0c801f00151a7f89 */ /* 0x000ee800000e0000 */
[----:B------:R-:W4:Y:S01]  /*0710*/  SHFL.BFLY PT, R27, R28, 0x4, 0x1f ;  /* 0x0c801f001c1b7f89 */ /* 0x000f2200000e0000 */
[----:B-1----:R-:W-:-:S05]  /*0720*/  FADD R29, R25, R20 ;  /* 0x00000014191d7221 */ /* 0x002fca0000000000 */
[----:B------:R-:W1:Y:S01]  /*0730*/  SHFL.BFLY PT, R22, R29, 0x8, 0x1f ;  /* 0x0d001f001d167f89 */ /* 0x000e6200000e0000 */
[----:B--2---:R-:W-:-:S05]  /*0740*/  FADD R24, R23, R24 ;  /* 0x0000001817187221 */ /* 0x004fca0000000000 */
[----:B------:R-:W2:Y:S01]  /*0750*/  SHFL.BFLY PT, R25, R24, 0x4, 0x1f ;  /* 0x0c801f0018197f89 */ /* 0x000ea200000e0000 */
[----:B---3--:R-:W-:Y:S01]  /*0760*/  FADD R26, R21, R26 ;  /* 0x0000001a151a7221 */ /* 0x008fe20000000000 */
[----:B----4-:R-:W-:-:S04]  /*0770*/  FADD R20, R28, R27 ;  /* 0x0000001b1c147221 */ /* 0x010fc80000000000 */
[----:B------:R-:W3:Y:S01]  /*0780*/  SHFL.BFLY PT, R23, R26, 0x2, 0x1f ;  /* 0x0c401f001a177f89 */ /* 0x000ee200000e0000 */
[----:B-1----:R-:W-:-:S05]  /*0790*/  FADD R27, R29, R22 ;  /* 0x000000161d1b7221 */ /* 0x002fca0000000000 */
[----:B------:R-:W1:Y:S01]  /*07a0*/  SHFL.BFLY PT, R22, R27, 0x4, 0x1f ;  /* 0x0c801f001b167f89 */ /* 0x000e6200000e0000 */
[----:B--2---:R-:W-:-:S03]  /*07b0*/  FADD R25, R24, R25 ;  /* 0x0000001918197221 */ /* 0x004fc60000000000 */
[----:B------:R-:W2:Y:S04]  /*07c0*/  SHFL.BFLY PT, R24, R20, 0x2, 0x1f ;  /* 0x0c401f0014187f89 */ /* 0x000ea800000e0000 */
[----:B------:R-:W4:Y:S01]  /*07d0*/  SHFL.BFLY PT, R28, R25, 0x2, 0x1f ;  /* 0x0c401f00191c7f89 */ /* 0x000f2200000e0000 */
[----:B---3--:R-:W-:-:S05]  /*07e0*/  FADD R21, R26, R23 ;  /* 0x000000171a157221 */ /* 0x008fca0000000000 */
[----:B------:R-:W3:Y:S01]  /*07f0*/  SHFL.BFLY PT, R26, R21, 0x1, 0x1f ;  /* 0x0c201f00151a7f89 */ /* 0x000ee200000e0000 */
[----:B-1----:R-:W-:Y:S01]  /*0800*/  FADD R29, R27, R22 ;  /* 0x000000161b1d7221 */ /* 0x002fe20000000000 */
[----:B--2---:R-:W-:-:S04]  /*0810*/  FADD R22, R20, R24 ;  /* 0x0000001814167221 */ /* 0x004fc80000000000 */
[----:B------:R-:W1:Y:S01]  /*0820*/  SHFL.BFLY PT, R23, R29, 0x2, 0x1f ;  /* 0x0c401f001d177f89 */ /* 0x000e6200000e0000 */
[----:B----4-:R-:W-:-:S03]  /*0830*/  FADD R24, R25, R28 ;  /* 0x0000001c19187221 */ /* 0x010fc60000000000 */
[----:B------:R-:W2:Y:S04]  /*0840*/  SHFL.BFLY PT, R28, R22, 0x1, 0x1f ;  /* 0x0c201f00161c7f89 */ /* 0x000ea800000e0000 */
[----:B------:R-:W4:Y:S01]  /*0850*/  SHFL.BFLY PT, R27, R24, 0x1, 0x1f ;  /* 0x0c201f00181b7f89 */ /* 0x000f2200000e0000 */
[----:B---3--:R-:W-:-:S04]  /*0860*/  FADD R26, R21, R26 ;  /* 0x0000001a151a7221 */ /* 0x008fc80000000000 */
[C---:B------:R-:W-:Y:S01]  /*0870*/  FFMA R5, R26.reuse, -0.0078125, R5 ;  /* 0xbc0000001a057823 */ /* 0x040fe20000000005 */
[----:B------:R-:W-:-:S03]  /*0880*/  FFMA R4, R26, -0.0078125, R4 ;  /* 0xbc0000001a047823 */ /* 0x000fc60000000004 */
[----:B------:R-:W-:Y:S01]  /*0890*/  FMUL R5, R5, R5 ;  /* 0x0000000505057220 */ /* 0x000fe20000400000 */
[----:B-1----:R-:W-:Y:S01]  /*08a0*/  FADD R23, R29, R23 ;  /* 0x000000171d177221 */ /* 0x002fe20000000000 */
[----:B--2---:R-:W-:-:S04]  /*08b0*/  FADD R28, R22, R28 ;  /* 0x0000001c161c7221 */ /* 0x004fc80000000000 */
[----:B------:R-:W1:Y:S01]  /*08c0*/  SHFL.BFLY PT, R20, R23, 0x1, 0x1f ;  /* 0x0c201f0017147f89 */ /* 0x000e6200000e0000 */
[C---:B------:R-:W-:Y:S01]  /*08d0*/  FFMA R9, R28.reuse, -0.0078125, R9 ;  /* 0xbc0000001c097823 */ /* 0x040fe20000000009 */
[----:B------:R-:W-:Y:S01]  /*08e0*/  FFMA R8, R28, -0.0078125, R8 ;  /* 0xbc0000001c087823 */ /* 0x000fe20000000008 */
[----:B----4-:R-:W-:Y:S02]  /*08f0*/  FADD R24, R24, R27 ;  /* 0x0000001b18187221 */ /* 0x010fe40000000000 */
[----:B------:R-:W-:Y:S01]  /*0900*/  FMUL R9, R9, R9 ;  /* 0x0000000909097220 */ /* 0x000fe20000400000 */
[----:B------:R-:W-:Y:S01]  /*0910*/  FFMA R4, R4, R4, R5 ;  /* 0x0000000404047223 */ /* 0x000fe20000000005 */
[----:B------:R-:W-:Y:S02]  /*0920*/  FFMA R13, R24, -0.0078125, R13 ;  /* 0xbc000000180d7823 */ /* 0x000fe4000000000d */
[----:B------:R-:W-:Y:S01]  /*0930*/  FFMA R5, R8, R8, R9 ;  /* 0x0000000808057223 */ /* 0x000fe20000000009 */
[----:B------:R-:W-:Y:S01]  /*0940*/  FFMA R9, R26, -0.0078125, R6 ;  /* 0xbc0000001a097823 */ /* 0x000fe20000000006 */
[----:B------:R-:W-:Y:S01]  /*0950*/  FFMA R10, R28, -0.0078125, R10 ;  /* 0xbc0000001c0a7823 */ /* 0x000fe2000000000a */
[----:B------:R-:W-:Y:S01]  /*0960*/  FFMA R12, R24, -0.0078125, R12 ;  /* 0xbc000000180c7823 */ /* 0x000fe2000000000c */
[----:B------:R-:W-:Y:S01]  /*0970*/  FMUL R13, R13, R13 ;  /* 0x0000000d0d0d7220 */ /* 0x000fe20000400000 */
[----:B------:R-:W-:Y:S01]  /*0980*/  FFMA R4, R9, R9, R4 ;  /* 0x0000000909047223 */ /* 0x000fe20000000004 */
[----:B------:R-:W-:Y:S01]  /*0990*/  FFMA R7, R26, -0.0078125, R7 ;  /* 0xbc0000001a077823 */ /* 0x000fe20000000007 */
[----:B------:R-:W-:Y:S01]  /*09a0*/  FFMA R10, R10, R10, R5 ;  /* 0x0000000a0a0a7223 */ /* 0x000fe20000000005 */
[----:B------:R-:W-:Y:S01]  /*09b0*/  FFMA R13, R12, R12, R13 ;  /* 0x0000000c0c0d7223 */ /* 0x000fe2000000000d */
[----:B------:R-:W-:Y:S01]  /*09c0*/  FFMA R11, R28, -0.0078125, R11 ;  /* 0xbc0000001c0b7823 */ /* 0x000fe2000000000b */
[C---:B------:R-:W-:Y:S01]  /*09d0*/  FFMA R14, R24.reuse, -0.0078125, R14 ;  /* 0xbc000000180e7823 */ /* 0x040fe2000000000e */
[----:B------:R-:W-:Y:S01]  /*09e0*/  FFMA R4, R7, R7, R4 ;  /* 0x0000000707047223 */ /* 0x000fe20000000004 */
[----:B------:R-:W-:Y:S01]  /*09f0*/  FFMA R15, R24, -0.0078125, R15 ;  /* 0xbc000000180f7823 */ /* 0x000fe2000000000f */
[----:B------:R-:W-:Y:S01]  /*0a00*/  FFMA R10, R11, R11, R10 ;  /* 0x0000000b0b0a7223 */ /* 0x000fe2000000000a */
[----:B------:R-:W-:-:S02]  /*0a10*/  FFMA R14, R14, R14, R13 ;  /* 0x0000000e0e0e7223 */ /* 0x000fc4000000000d */
[----:B------:R-:W-:Y:S02]  /*0a20*/  FSEL R4, R4, RZ, !P0 ;  /* 0x000000ff04047208 */ /* 0x000fe40004000000 */
[----:B------:R-:W-:Y:S01]  /*0a30*/  FFMA R14, R15, R15, R14 ;  /* 0x0000000f0f0e7223 */ /* 0x000fe2000000000e */
[----:B------:R-:W-:Y:S01]  /*0a40*/  FSEL R10, R10, RZ, !P1 ;  /* 0x000000ff0a0a7208 */ /* 0x000fe20004800000 */
[----:B-1----:R-:W-:Y:S01]  /*0a50*/  FADD R20, R23, R20 ;  /* 0x0000001417147221 */ /* 0x002fe20000000000 */
[----:B------:R-:W1:Y:S02]  /*0a60*/  SHFL.BFLY PT, R5, R4, 0x10, 0x1f ;  /* 0x0e001f0004057f89 */ /* 0x000e6400000e0000 */
[----:B------:R-:W-:Y:S01]  /*0a70*/  FSEL R14, R14, RZ, !P2 ;  /* 0x000000ff0e0e7208 */ /* 0x000fe20005000000 */
[C---:B------:R-:W-:Y:S01]  /*0a80*/  FFMA R17, R20.reuse, -0.0078125, R17 ;  /* 0xbc00000014117823 */ /* 0x040fe20000000011 */
[----:B------:R-:W2:Y:S01]  /*0a90*/  SHFL.BFLY PT, R7, R10, 0x10, 0x1f ;  /* 0x0e001f000a077f89 */ /* 0x000ea200000e0000 */
[----:B------:R-:W-:-:S02]  /*0aa0*/  FFMA R16, R20, -0.0078125, R16 ;  /* 0xbc00000014107823 */ /* 0x000fc40000000010 */
[----:B------:R-:W-:Y:S01]  /*0ab0*/  FMUL R17, R17, R17 ;  /* 0x0000001111117220 */ /* 0x000fe20000400000 */
[----:B------:R-:W3:Y:S01]  /*0ac0*/  SHFL.BFLY PT, R9, R14, 0x10, 0x1f ;  /* 0x0e001f000e097f89 */ /* 0x000ee200000e0000 */
[----:B------:R-:W-:Y:S02]  /*0ad0*/  FFMA R18, R20, -0.0078125, R18 ;  /* 0xbc00000014127823 */ /* 0x000fe40000000012 */
[----:B------:R-:W-:Y:S01]  /*0ae0*/  FFMA R17, R16, R16, R17 ;  /* 0x0000001010117223 */ /* 0x000fe20000000011 */
[----:B------:R-:W-:-:S03]  /*0af0*/  FFMA R19, R20, -0.0078125, R19 ;  /* 0xbc00000014137823 */ /* 0x000fc60000000013 */
[----:B------:R-:W-:-:S04]  /*0b00*/  FFMA R18, R18, R18, R17 ;  /* 0x0000001212127223 */ /* 0x000fc80000000011 */
[----:B------:R-:W-:Y:S01]  /*0b10*/  FFMA R18, R19, R19, R18 ;  /* 0x0000001313127223 */ /* 0x000fe20000000012 */
[----:B-1----:R-:W-:-:S04]  /*0b20*/  FADD R5, R4, R5 ;  /* 0x0000000504057221 */ /* 0x002fc80000000000 */
[----:B------:R-:W-:Y:S01]  /*0b30*/  FSEL R18, R18, RZ, !P3 ;  /* 0x000000ff12127208 */ /* 0x000fe20005800000 */
[----:B--2---:R-:W-:Y:S01]  /*0b40*/  FADD R8, R10, R7 ;  /* 0x000000070a087221 */ /* 0x004fe20000000000 */
[----:B------:R-:W1:Y:S04]  /*0b50*/  SHFL.BFLY PT, R6, R5, 0x8, 0x1f ;  /* 0x0d001f0005067f89 */ /* 0x000e6800000e0000 */
[----:B------:R-:W2:Y:S01]  /*0b60*/  SHFL.BFLY PT, R13, R18, 0x10, 0x1f ;  /* 0x0e001f00120d7f89 */ /* 0x000ea200000e0000 */
[----:B---3--:R-:W-:-:S03]  /*0b70*/  FADD R11, R14, R9 ;  /* 0x000000090e0b7221 */ /* 0x008fc60000000000 */
[----:B------:R-:W3:Y:S04]  /*0b80*/  SHFL.BFLY PT, R7, R8, 0x8, 0x1f ;  /* 0x0d001f0008077f89 */ /* 0x000ee800000e0000 */
[----:B------:R-:W4:Y:S01]  /*0b90*/  SHFL.BFLY PT, R4, R11, 0x8, 0x1f ;  /* 0x0d001f000b047f89 */ /* 0x000f2200000e0000 */
[----:B-1----:R-:W-:Y:S01]  /*0ba0*/  FADD R6, R5, R6 ;  /* 0x0000000605067221 */ /* 0x002fe20000000000 */
[----:B--2---:R-:W-:Y:S01]  /*0bb0*/  FADD R12, R18, R13 ;  /* 0x0000000d120c7221 */ /* 0x004fe20000000000 */
[----:B---3--:R-:W-:-:S04]  /*0bc0*/  FADD R9, R8, R7 ;  /* 0x0000000708097221 */ /* 0x008fc80000000000 */
[----:B------:R-:W1:Y:S04]  /*0bd0*/  SHFL.BFLY PT, R13, R12, 0x8, 0x1f ;  /* 0x0d001f000c0d7f89 */ /* 0x000e6800000e0000 */
[----:B------:R-:W2:Y:S01]  /*0be0*/  SHFL.BFLY PT, R7, R6, 0x4, 0x1f ;  /* 0x0c801f0006077f89 */ /* 0x000ea200000e0000 */
[----:B----4-:R-:W-:-:S03]  /*0bf0*/  FADD R10, R11, R4 ;  /* 0x000000040b0a7221 */ /* 0x010fc60000000000 */
[----:B------:R-:W3:Y:S01]  /*0c00*/  SHFL.BFLY PT, R4, R9, 0x4, 0x1f ;  /* 0x0c801f0009047f89 */ /* 0x000ee200000e0000 */
[----:B------:R-:W4:Y:S01]  /*0c10*/  S2UR UR5, SR_CgaCtaId ;  /* 0x00000000000579c3 */ /* 0x000f220000008800 */
[----:B-1----:R-:W-:Y:S01]  /*0c20*/  FADD R14, R12, R13 ;  /* 0x0000000d0c0e7221 */ /* 0x002fe20000000000 */
[----:B--2---:R-:W-:Y:S01]  /*0c30*/  FADD R7, R6, R7 ;  /* 0x0000000706077221 */ /* 0x004fe20000000000 */
[----:B------:R-:W1:Y:S01]  /*0c40*/  SHFL.BFLY PT, R13, R10, 0x4, 0x1f ;  /* 0x0c801f000a0d7f89 */ /* 0x000e6200000e0000 */
[----:B---3--:R-:W-:-:S03]  /*0c50*/  FADD R5, R9, R4 ;  /* 0x0000000409057221 */ /* 0x008fc60000000000 */
[----:B------:R-:W2:Y:S04]  /*0c60*/  SHFL.BFLY PT, R15, R14, 0x4, 0x1f ;  /* 0x0c801f000e0f7f89 */ /* 0x000ea800000e0000 */
[----:B------:R-:W3:Y:S04]  /*0c70*/  SHFL.BFLY PT, R4, R7, 0x2, 0x1f ;  /* 0x0c401f0007047f89 */ /* 0x000ee800000e0000 */
[----:B------:R-:W5:Y:S01]  /*0c80*/  SHFL.BFLY PT, R6, R5, 0x2, 0x1f ;  /* 0x0c401f0005067f89 */ /* 0x000f6200000e0000 */
[----:B------:R-:W-:Y:S02]  /*0c90*/  UMOV UR4, 0x400 ;  /* 0x0000040000047882 */ /* 0x000fe40000000000 */
[----:B----4-:R-:W-:Y:S01]  /*0ca0*/  UPRMT UR4, UR5, 0x654, UR4 ;  /* 0x0000065405047896 */ /* 0x010fe20008000004 */
[----:B-1----:R-:W-:Y:S01]  /*0cb0*/  FADD R13, R10, R13 ;  /* 0x0000000d0a0d7221 */ /* 0x002fe20000000000 */
[----:B--2---:R-:W-:Y:S01]  /*0cc0*/  FADD R15, R14, R15 ;  /* 0x0000000f0e0f7221 */ /* 0x004fe20000000000 */
[----:B---3--:R-:W-:-:S03]  /*0cd0*/  FADD R4, R7, R4 ;  /* 0x0000000407047221 */ /* 0x008fc60000000000 */
[----:B------:R-:W1:Y:S04]  /*0ce0*/  SHFL.BFLY PT, R8, R13, 0x2, 0x1f ;  /* 0x0c401f000d087f89 */ /* 0x000e6800000e0000 */
[----:B------:R-:W2:Y:S01]  /*0cf0*/  SHFL.BFLY PT, R9, R4, 0x1, 0x1f ;  /* 0x0c201f0004097f89 */ /* 0x000ea200000e0000 */
[----:B-----5:R-:W-:-:S03]  /*0d00*/  FADD R6, R5, R6 ;  /* 0x0000000605067221 */ /* 0x020fc60000000000 */
[----:B------:R-:W3:Y:S01]  /*0d10*/  SHFL.BFLY PT, R12, R15, 0x2, 0x1f ;  /* 0x0c401f000f0c7f89 */ /* 0x000ee200000e0000 */
[----:B------:R-:W-:-:S05]  /*0d20*/  LEA R5, R2, UR4, 0x2 ;  /* 0x0000000402057c11 */ /* 0x000fca000f8e10ff */
[----:B------:R-:W-:Y:S04]  /*0d30*/  STS [R5], R26 ;  /* 0x0000001a05007388 */ /* 0x000fe80000000800 */
[----:B------:R-:W-:Y:S04]  /*0d40*/  STS [R5+0x20], R28 ;  /* 0x0000201c05007388 */ /* 0x000fe80000000800 */
[----:B------:R-:W-:Y:S04]  /*0d50*/  STS [R5+0x40], R24 ;  /* 0x0000401805007388 */ /* 0x000fe80000000800 */
[----:B------:R-:W-:Y:S01]  /*0d60*/  STS [R5+0x60], R20 ;  /* 0x0000601405007388 */ /* 0x000fe20000000800 */
[----:B-1----:R-:W-:Y:S01]  /*0d70*/  FADD R8, R13, R8 ;  /* 0x000000080d087221 */ /* 0x002fe20000000000 */
[----:B--2---:R-:W-:Y:S01]  /*0d80*/  FADD R10, R4, R9 ;  /* 0x00000009040a7221 */ /* 0x004fe20000000000 */
[----:B------:R-:W-:Y:S01]  /*0d90*/  BAR.SYNC.DEFER_BLOCKING 0x0 ;  /* 0x0000000000007b1d */ /* 0x000fe20000010000 */
[----:B------:R-:W-:Y:S01]  /*0da0*/  LOP3.LUT R4, R0, 0x1f, RZ, 0xc0, !PT ;  /* 0x0000001f00047812 */ /* 0x000fe200078ec0ff */
[----:B---3--:R-:W-:-:S03]  /*0db0*/  FADD R16, R15, R12 ;  /* 0x0000000c0f107221 */ /* 0x008fc60000000000 */
[----:B------:R-:W-:Y:S01]  /*0dc0*/  LEA R4, R4, UR4, 0x2 ;  /* 0x0000000404047c11 */ /* 0x000fe2000f8e10ff */
[----:B------:R-:W1:Y:S04]  /*0dd0*/  SHFL.BFLY PT, R7, R6, 0x1, 0x1f ;  /* 0x0c201f0006077f89 */ /* 0x000e6800000e0000 */
[----:B------:R-:W2:Y:S04]  /*0de0*/  SHFL.BFLY PT, R11, R8, 0x1, 0x1f ;  /* 0x0c201f00080b7f89 */ /* 0x000ea800000e0000 */
[----:B------:R-:W3:Y:S04]  /*0df0*/  SHFL.BFLY PT, R17, R16, 0x1, 0x1f ;  /* 0x0c201f0010117f89 */ /* 0x000ee800000e0000 */
[----:B------:R-:W-:Y:S01]  /*0e00*/  LDS R2, [R4] ;  /* 0x0000000004027984 */ /* 0x000fe20000000800 */
[----:B------:R-:W-:Y:S01]  /*0e10*/  BAR.SYNC.DEFER_BLOCKING 0x0 ;  /* 0x0000000000007b1d */ /* 0x000fe20000010000 */
[----:B-1----:R-:W-:Y:S01]  /*0e20*/  FADD R12, R6, R7 ;  /* 0x00000007060c7221 */ /* 0x002fe20000000000 */
[----:B------:R-:W-:-:S06]  /*0e30*/  HFMA2.MMA R18, -RZ, RZ, 1, 0 ;  /* 0x3c000000ff127435 */ /* 0x000fcc00000001ff */
[----:B------:R-:W1:Y:S01]  /*0e40*/  LDC.64 R6, c[0x0][0x218] ;  /* 0x00008600ff067b82 */ /* 0x000e620000000a00 */
[----:B--2---:R-:W-:Y:S01]  /*0e50*/  FADD R14, R8, R11 ;  /* 0x0000000b080e7221 */ /* 0x004fe20000000000 */
[----:B---3--:R-:W-:-:S06]  /*0e60*/  FADD R16, R16, R17 ;  /* 0x0000001110107221 */ /* 0x008fcc0000000000 */
[----:B------:R-:W2:Y:S01]  /*0e70*/  LDC.64 R8, c[0x0][0x228] ;  /* 0x00008a00ff087b82 */ /* 0x000ea20000000a00 */
[----:B------:R-:W-:Y:S04]  /*0e80*/  STS [R5], R10 ;  /* 0x0000000a05007388 */ /* 0x000fe80000000800 */
[----:B------:R-:W-:Y:S04]  /*0e90*/  STS [R5+0x20], R12 ;  /* 0x0000200c05007388 */ /* 0x000fe80000000800 */
[----:B------:R-:W-:Y:S04]  /*0ea0*/  STS [R5+0x40], R14 ;  /* 0x0000400e05007388 */ /* 0x000fe80000000800 */
[----:B------:R-:W-:Y:S01]  /*0eb0*/  STS [R5+0x60], R16 ;  /* 0x0000601005007388 */ /* 0x000fe20000000800 */
[----:B------:R-:W-:Y:S06]  /*0ec0*/  BAR.SYNC.DEFER_BLOCKING 0x0 ;  /* 0x0000000000007b1d */ /* 0x000fec0000010000 */
[----:B------:R-:W3:Y:S02]  /*0ed0*/  LDS R11, [R4] ;  /* 0x00000000040b7984 */ /* 0x000ee40000000800 */
[----:B------:R-:W-:Y:S01]  /*0ee0*/  BAR.SYNC.DEFER_BLOCKING 0x0 ;  /* 0x0000000000007b1d */ /* 0x000fe20000010000 */
[----:B------:R-:W-:-:S02]  /*0ef0*/  LOP3.LUT P0, RZ, R0, 0xe0, RZ, 0xc0, !PT ;  /* 0x000000e000ff7812 */ /* 0x000fc4000780c0ff */
[----:B------:R-:W-:-:S04]  /*0f00*/  LOP3.LUT R13, R3, 0x1f, R0, 0xf8, !PT ;  /* 0x0000001f030d7812 */ /* 0x000fc800078ef800 */
[----:B------:R-:W-:Y:S01]  /*0f10*/  ISETP.LT.AND P0, PT, R13, 0x80, !P0 ;  /* 0x000000800d00780c */ /* 0x000fe20004701270 */
[----:B------:R4:W-:Y:S04]  /*0f20*/  STS [R5], R10 ;  /* 0x0000000a05007388 */ /* 0x0009e80000000800 */
[----:B------:R4:W-:Y:S04]  /*0f30*/  STS [R5+0x20], R12 ;  /* 0x0000200c05007388 */ /* 0x0009e80000000800 */
[----:B------:R4:W-:Y:S04]  /*0f40*/  STS [R5+0x40], R14 ;  /* 0x0000400e05007388 */ /* 0x0009e80000000800 */
[----:B------:R4:W-:Y:S01]  /*0f50*/  STS [R5+0x60], R16 ;  /* 0x0000601005007388 */ /* 0x0009e20000000800 */
[----:B---3--:R-:W-:-:S06]  /*0f60*/  FFMA R11, R11, R18, 9.9999997473787516356e-06 ;  /* 0x3727c5ac0b0b7423 */ /* 0x008fcc0000000012 */
[----:B------:R-:W3:Y:S01]  /*0f70*/  MUFU.RSQ R11, R11 ;  /* 0x0000000b000b7308 */ /* 0x000ee20000001400 */
[C---:B--2---:R-:W-:Y:S01]  /*0f80*/  IMAD.WIDE R8, R13.reuse, 0x4, R8 ;  /* 0x000000040d087825 */ /* 0x044fe200078e0208 */
[----:B------:R-:W-:Y:S03]  /*0f90*/  BAR.SYNC.DEFER_BLOCKING 0x0 ;  /* 0x0000000000007b1d */ /* 0x000fe60000010000 */
[----:B------:R-:W-:Y:S01]  /*0fa0*/  FMUL R3, R2, 0.0078125 ;  /* 0x3c00000002037820 */ /* 0x000fe20000400000 */
[----:B-1----:R-:W-:Y:S02]  /*0fb0*/  IMAD.WIDE R6, R13, 0x4, R6 ;  /* 0x000000040d067825 */ /* 0x002fe400078e0206 */
[----:B---3--:R4:W-:Y:S04]  /*0fc0*/  @P0 STG.E desc[UR6][R8.64], R11 ;  /* 0x0000000b08000986 */ /* 0x0089e8000c101906 */
[----:B------:R4:W-:Y:S01]  /*0fd0*/  @P0 STG.E desc[UR6][R6.64], R3 ;  /* 0x0000000306000986 */ /* 0x0009e2000c101906 */
[----:B------:R-:W-:Y:S05]  /*0fe0*/  @!P0 EXIT ;  /* 0x000000000000894d */ /* 0x000fea0003800000 */
[----:B----4-:R-:W0:Y:S01]  /*0ff0*/  LDS R5, [R4] ;  /* 0x0000000004057984 */ /* 0x010e220000000800 */
[----:B------:R-:W1:Y:S02]  /*1000*/  LDC.64 R2, c[0x0][0x220] ;  /* 0x00008800ff027b82 */ /* 0x000e640000000a00 */
[----:B-1----:R-:W-:-:S05]  /*1010*/  IMAD.WIDE R2, R13, 0x4, R2 ;  /* 0x000000040d027825 */ /* 0x002fca00078e0202 */
[----:B0-----:R-:W-:Y:S01]  /*1020*/  STG.E desc[UR6][R2.64], R5 ;  /* 0x0000000502007986 */ /* 0x001fe2000c101906 */
[----:B------:R-:W-:Y:S05]  /*1030*/  EXIT ;  /* 0x000000000000794d */ /* 0x000fea0003800000 */
.L_x_0:
[----:B------:R-:W-:-:S00]  /*1040*/  BRA `(.L_x_0) ;  /* 0xfffffffc00fc7947 */ /* 0x000fc0000383ffff */
[----:B------:R-:W-:-:S00]  /*1050*/  NOP ;  /* 0x0000000000007918 */ /* 0x000fc00000000000 */
        /* <DEDUP_REMOVED lines=10> */
.L_x_1:


//--------------------- .nv.global.init           --------------------------
	.section	.nv.global.init,"aw",@progbits
.nv.global.init:
	.type		_$_str,@object
	.size		_$_str,(.L_0 - _$_str)
_$_str:
        /*0000*/ 	.byte	0x5f, 0x5f, 0x43, 0x55, 0x44, 0x41, 0x5f, 0x46, 0x54, 0x5a, 0x00
.L_0:


//--------------------- .nv.shared.triton_per_fused_native_group_norm_27 --------------------------
	.section	.nv.shared.triton_per_fused_native_group_norm_27,"aw",@nobits
	.sectionflags	@""
	.align	16
	.zero		1024


//--------------------- .nv.constant0.triton_per_fused_native_group_norm_27 --------------------------
	.section	.nv.constant0.triton_per_fused_native_group_norm_27,"a",@progbits
	.sectionflags	@""
	.align	4
.nv.constant0.triton_per_fused_native_group_norm_27:
	.zero		568
